	.headerflags	@"EF_CUDA_TEXMODE_UNIFIED EF_CUDA_64BIT_ADDRESS EF_CUDA_ACCELERATORS EF_CUDA_SM90 EF_CUDA_VIRTUAL_SM(EF_CUDA_SM90)"
	.elftype	@"ET_EXEC"


//--------------------- .nv.info                  --------------------------
	.section	.nv.info,"",@"SHT_CUDA_INFO"
	.align	4


	//----- nvinfo : EIATTR_REGCOUNT
	.align		4
        /*0000*/ 	.byte	0x04, 0x2f
        /*0002*/ 	.short	(.L_3 - .L_2)
	.align		4
.L_2:
        /*0004*/ 	.word	index@(triton_poi_fused__native_batch_norm_legit_no_training__prelu_kernel_23)
        /*0008*/ 	.word	0x00000012


	//----- nvinfo : EIATTR_MIN_STACK_SIZE
	.align		4
.L_3:
        /*000c*/ 	.byte	0x04, 0x12
        /*000e*/ 	.short	(.L_5 - .L_4)
	.align		4
.L_4:
        /*0010*/ 	.word	index@(triton_poi_fused__native_batch_norm_legit_no_training__prelu_kernel_23)
        /*0014*/ 	.word	0x00000000


	//----- nvinfo : EIATTR_FRAME_SIZE
	.align		4
.L_5:
        /*0018*/ 	.byte	0x04, 0x11
        /*001a*/ 	.short	(.L_7 - .L_6)
	.align		4
.L_6:
        /*001c*/ 	.word	index@(triton_poi_fused__native_batch_norm_legit_no_training__prelu_kernel_23)
        /*0020*/ 	.word	0x00000000


	//----- nvinfo : EIATTR_MIN_STACK_SIZE
	.align		4
.L_7:
        /*0024*/ 	.byte	0x04, 0x12
        /*0026*/ 	.short	(.L_9 - .L_8)
	.align		4
.L_8:
        /*0028*/ 	.word	index@(triton_poi_fused__native_batch_norm_legit_no_training__prelu_kernel_23)
        /*002c*/ 	.word	0x00000000
.L_9:


//--------------------- .nv.info.triton_poi_fused__native_batch_norm_legit_no_training__prelu_kernel_23 --------------------------
	.section	.nv.info.triton_poi_fused__native_batch_norm_legit_no_training__prelu_kernel_23,"",@"SHT_CUDA_INFO"
	.sectionflags	@""
	.align	4


	//----- nvinfo : EIATTR_CUDA_API_VERSION
	.align		4
        /*0000*/ 	.byte	0x04, 0x37
        /*0002*/ 	.short	(.L_11 - .L_10)
.L_10:
        /*0004*/ 	.word	0x0000007c


	//----- nvinfo : EIATTR_KPARAM_INFO
	.align		4
.L_11:
        /*0008*/ 	.byte	0x04, 0x17
        /*000a*/ 	.short	(.L_13 - .L_12)
.L_12:
        /*000c*/ 	.word	0x00000000
        /*0010*/ 	.short	0x0007
        /*0012*/ 	.short	0x0038
        /*0014*/ 	.byte	0x00, 0xf0, 0x11, 0x00


	//----- nvinfo : EIATTR_KPARAM_INFO
	.align		4
.L_13:
        /*0018*/ 	.byte	0x04, 0x17
        /*001a*/ 	.short	(.L_15 - .L_14)
.L_14:
        /*001c*/ 	.word	0x00000000
        /*0020*/ 	.short	0x0006
        /*0022*/ 	.short	0x0030
        /*0024*/ 	.byte	0x00, 0xf4, 0x21, 0x00


	//----- nvinfo : EIATTR_KPARAM_INFO
	.align		4
.L_15:
        /*0028*/ 	.byte	0x04, 0x17
        /*002a*/ 	.short	(.L_17 - .L_16)
.L_16:
        /*002c*/ 	.word	0x00000000
        /*0030*/ 	.short	0x0005
        /*0032*/ 	.short	0x0028
        /*0034*/ 	.byte	0x00, 0xf4, 0x21, 0x00


	//----- nvinfo : EIATTR_KPARAM_INFO
	.align		4
.L_17:
        /*0038*/ 	.byte	0x04, 0x17
        /*003a*/ 	.short	(.L_19 - .L_18)
.L_18:
        /*003c*/ 	.word	0x00000000
        /*0040*/ 	.short	0x0004
        /*0042*/ 	.short	0x0020
        /*0044*/ 	.byte	0x00, 0xf4, 0x21, 0x00


	//----- nvinfo : EIATTR_KPARAM_INFO
	.align		4
.L_19:
        /*0048*/ 	.byte	0x04, 0x17
        /*004a*/ 	.short	(.L_21 - .L_20)
.L_20:
        /*004c*/ 	.word	0x00000000
        /*0050*/ 	.short	0x0003
        /*0052*/ 	.short	0x0018
        /*0054*/ 	.byte	0x00, 0xf4, 0x21, 0x00


	//----- nvinfo : EIATTR_KPARAM_INFO
	.align		4
.L_21:
        /*0058*/ 	.byte	0x04, 0x17
        /*005a*/ 	.short	(.L_23 - .L_22)
.L_22:
        /*005c*/ 	.word	0x00000000
        /*0060*/ 	.short	0x0002
        /*0062*/ 	.short	0x0010
        /*0064*/ 	.byte	0x00, 0xf4, 0x21, 0x00


	//----- nvinfo : EIATTR_KPARAM_INFO
	.align		4
.L_23:
        /*0068*/ 	.byte	0x04, 0x17
        /*006a*/ 	.short	(.L_25 - .L_24)
.L_24:
        /*006c*/ 	.word	0x00000000
        /*0070*/ 	.short	0x0001
        /*0072*/ 	.short	0x0008
        /*0074*/ 	.byte	0x00, 0xf4, 0x21, 0x00


	//----- nvinfo : EIATTR_KPARAM_INFO
	.align		4
.L_25:
        /*0078*/ 	.byte	0x04, 0x17
        /*007a*/ 	.short	(.L_27 - .L_26)
.L_26:
        /*007c*/ 	.word	0x00000000
        /*0080*/ 	.short	0x0000
        /*0082*/ 	.short	0x0000
        /*0084*/ 	.byte	0x00, 0xf4, 0x21, 0x00


	//----- nvinfo : EIATTR_SPARSE_MMA_MASK
	.align		4
.L_27:
        /*0088*/ 	.byte	0x03, 0x50
        /*008a*/ 	.short	0x0000


	//----- nvinfo : EIATTR_MAXREG_COUNT
	.align		4
        /*008c*/ 	.byte	0x03, 0x1b
        /*008e*/ 	.short	0x00ff


	//----- nvinfo : EIATTR_EXIT_INSTR_OFFSETS
	.align		4
        /*0090*/ 	.byte	0x04, 0x1c
        /*0092*/ 	.short	(.L_29 - .L_28)


	//   ....[0]....
.L_28:
        /*0094*/ 	.word	0x00000400


	//----- nvinfo : EIATTR_REQNTID
	.align		4
.L_29:
        /*0098*/ 	.byte	0x04, 0x10
        /*009a*/ 	.short	(.L_31 - .L_30)
.L_30:
        /*009c*/ 	.word	0x00000080
        /*00a0*/ 	.word	0x00000001
        /*00a4*/ 	.word	0x00000001


	//----- nvinfo : EIATTR_CBANK_PARAM_SIZE
	.align		4
.L_31:
        /*00a8*/ 	.byte	0x03, 0x19
        /*00aa*/ 	.short	0x003c


	//----- nvinfo : EIATTR_PARAM_CBANK
	.align		4
        /*00ac*/ 	.byte	0x04, 0x0a
        /*00ae*/ 	.short	(.L_33 - .L_32)
	.align		4
.L_32:
        /*00b0*/ 	.word	index@(.nv.constant0.triton_poi_fused__native_batch_norm_legit_no_training__prelu_kernel_23)
        /*00b4*/ 	.short	0x0210
        /*00b6*/ 	.short	0x003c


	//----- nvinfo : EIATTR_SW_WAR
	.align		4
.L_33:
        /*00b8*/ 	.byte	0x04, 0x36
        /*00ba*/ 	.short	(.L_35 - .L_34)
.L_34:
        /*00bc*/ 	.word	0x00000008
.L_35:


//--------------------- .nv.callgraph             --------------------------
	.section	.nv.callgraph,"",@"SHT_CUDA_CALLGRAPH"
	.align	4
	.sectionentsize	8
	.align		4
        /*0000*/ 	.word	0x00000000
	.align		4
        /*0004*/ 	.word	0xffffffff
	.align		4
        /*0008*/ 	.word	0x00000000
	.align		4
        /*000c*/ 	.word	0xfffffffe
	.align		4
        /*0010*/ 	.word	0x00000000
	.align		4
        /*0014*/ 	.word	0xfffffffd
	.align		4
        /*0018*/ 	.word	0x00000000
	.align		4
        /*001c*/ 	.word	0xfffffffc


//--------------------- .nv.constant4             --------------------------
	.section	.nv.constant4,"a",@progbits
	.align	8
	.align		8
.nv.constant4:
        /*0000*/ 	.dword	_$_str
	.align		8
        /*0008*/ 	.dword	_$_str_$_2


//--------------------- .text.triton_poi_fused__native_batch_norm_legit_no_training__prelu_kernel_23 --------------------------
	.section	.text.triton_poi_fused__native_batch_norm_legit_no_training__prelu_kernel_23,"ax",@progbits
	.align	128
        .global         triton_poi_fused__native_batch_norm_legit_no_training__prelu_kernel_23
        .type           triton_poi_fused__native_batch_norm_legit_no_training__prelu_kernel_23,@function
        .size           triton_poi_fused__native_batch_norm_legit_no_training__prelu_kernel_23,(.L_x_1 - triton_poi_fused__native_batch_norm_legit_no_training__prelu_kernel_23)
        .other          triton_poi_fused__native_batch_norm_legit_no_training__prelu_kernel_23,@"STO_CUDA_ENTRY STV_DEFAULT"
triton_poi_fused__native_batch_norm_legit_no_training__prelu_kernel_23:
.text.triton_poi_fused__native_batch_norm_legit_no_training__prelu_kernel_23:
[----:B------:R-:W-:Y:S01]  /*0000*/  LDC R1, c[0x0][0x28] ;  /* 0x00000a00ff017b82 */ /* 0x000fe20000000800 */
[----:B------:R-:W1:Y:S07]  /*0010*/  S2R R0, SR_TID.X ;  /* 0x0000000000007919 */ /* 0x000e6e0000002100 */
[----:B------:R-:W2:Y:S01]  /*0020*/  LDC.64 R2, c[0x0][0x228] ;  /* 0x00008a00ff027b82 */ /* 0x000ea20000000a00 */
[----:B------:R-:W-:Y:S01]  /*0030*/  ULDC.64 UR4, c[0x0][0x208] ;  /* 0x0000820000047ab9 */ /* 0x000fe20000000a00 */
[----:B------:R-:W3:Y:S06]  /*0040*/  S2R R7, SR_CTAID.X ;  /* 0x0000000000077919 */ /* 0x000eec0000002500 */
[----:B------:R-:W4:Y:S08]  /*0050*/  LDC.64 R8, c[0x0][0x220] ;  /* 0x00008800ff087b82 */ /* 0x000f300000000a00 */
[----:B------:R-:W5:Y:S08]  /*0060*/  LDC.64 R10, c[0x0][0x230] ;  /* 0x00008c00ff0a7b82 */ /* 0x000f700000000a00 */
[----:B------:R-:W5:Y:S01]  /*0070*/  LDC.64 R12, c[0x0][0x238] ;  /* 0x00008e00ff0c7b82 */ /* 0x000f620000000a00 */
[----:B-1----:R-:W-:-:S07]  /*0080*/  SHF.L.U32 R0, R0, 0x1, RZ ;  /* 0x0000000100007819 */ /* 0x002fce00000006ff */
[----:B------:R-:W1:Y:S01]  /*0090*/  LDC.64 R14, c[0x0][0x240] ;  /* 0x00009000ff0e7b82 */ /* 0x000e620000000a00 */
[----:B---3--:R-:W-:Y:S02]  /*00a0*/  SHF.R.S32.HI R5, RZ, 0x17, R7 ;  /* 0x00000017ff057819 */ /* 0x008fe40000011407 */
[----:B------:R-:W-:Y:S02]  /*00b0*/  LOP3.LUT R0, R0, 0xfe, RZ, 0xc0, !PT ;  /* 0x000000fe00007812 */ /* 0x000fe400078ec0ff */
[----:B------:R-:W-:Y:S02]  /*00c0*/  SGXT R5, R5, 0x1 ;  /* 0x000000010505781a */ /* 0x000fe40000000200 */
[----:B------:R-:W-:Y:S02]  /*00d0*/  LEA R0, R7, R0, 0x8 ;  /* 0x0000000007007211 */ /* 0x000fe400078e40ff */
[----:B------:R-:W3:Y:S02]  /*00e0*/  LDC.64 R6, c[0x0][0x218] ;  /* 0x00008600ff067b82 */ /* 0x000ee40000000a00 */
[----:B------:R-:W-:-:S04]  /*00f0*/  LEA.HI R5, R5, R0, RZ, 0x7 ;  /* 0x0000000005057211 */ /* 0x000fc800078f38ff */
[----:B------:R-:W-:-:S04]  /*0100*/  LOP3.LUT R5, R5, 0xffffff80, RZ, 0xc0, !PT ;  /* 0xffffff8005057812 */ /* 0x000fc800078ec0ff */
[----:B------:R-:W-:-:S05]  /*0110*/  IADD3 R4, R0, -R5, RZ ;  /* 0x8000000500047210 */ /* 0x000fca0007ffe0ff */
[----:B--2---:R-:W-:-:S06]  /*0120*/  IMAD.WIDE R2, R4, 0x4, R2 ;  /* 0x0000000404027825 */ /* 0x004fcc00078e0202 */
[----:B------:R-:W2:Y:S01]  /*0130*/  LDG.E.EL.64 R2, desc[UR4][R2.64] ;  /* 0x0000000402027981 */ /* 0x000ea2000c2e1b00 */
[----:B----4-:R-:W-:-:S04]  /*0140*/  IMAD.WIDE R8, R4, 0x4, R8 ;  /* 0x0000000404087825 */ /* 0x010fc800078e0208 */
[----:B---3--:R-:W-:Y:S02]  /*0150*/  IMAD.WIDE R6, R0, 0x4, R6 ;  /* 0x0000000400067825 */ /* 0x008fe400078e0206 */
[----:B------:R-:W3:Y:S04]  /*0160*/  LDG.E.EL.64 R8, desc[UR4][R8.64] ;  /* 0x0000000408087981 */ /* 0x000ee8000c2e1b00 */
[----:B------:R-:W3:Y:S01]  /*0170*/  LDG.E.64 R6, desc[UR4][R6.64] ;  /* 0x0000000406067981 */ /* 0x000ee2000c1e1b00 */
[----:B-----5:R-:W-:-:S04]  /*0180*/  IMAD.WIDE R10, R4, 0x4, R10 ;  /* 0x00000004040a7825 */ /* 0x020fc800078e020a */
[C---:B0-----:R-:W-:Y:S02]  /*0190*/  IMAD.WIDE R12, R4.reuse, 0x4, R12 ;  /* 0x00000004040c7825 */ /* 0x041fe400078e020c */
[----:B------:R-:W4:Y:S04]  /*01a0*/  LDG.E.EL.64 R10, desc[UR4][R10.64] ;  /* 0x000000040a0a7981 */ /* 0x000f28000c2e1b00 */
[----:B------:R-:W4:Y:S01]  /*01b0*/  LDG.E.EL.64 R12, desc[UR4][R12.64] ;  /* 0x000000040c0c7981 */ /* 0x000f22000c2e1b00 */
[----:B-1----:R-:W-:-:S06]  /*01c0*/  IMAD.WIDE R4, R4, 0x4, R14 ;  /* 0x0000000404047825 */ /* 0x002fcc00078e020e */
[----:B------:R-:W5:Y:S01]  /*01d0*/  LDG.E.EL.64 R4, desc[UR4][R4.64] ;  /* 0x0000000404047981 */ /* 0x000f62000c2e1b00 */
[----:B--2---:R-:W-:Y:S01]  /*01e0*/  FADD R2, R2, 9.9999997473787516356e-06 ;  /* 0x3727c5ac02027421 */ /* 0x004fe20000000000 */
[----:B------:R-:W-:-:S03]  /*01f0*/  FADD R3, R3, 9.9999997473787516356e-06 ;  /* 0x3727c5ac03037421 */ /* 0x000fc60000000000 */
[----:B------:R-:W0:Y:S08]  /*0200*/  MUFU.SQRT R14, R2 ;  /* 0x00000002000e7308 */ /* 0x000e300000002000 */
[----:B------:R-:W1:Y:S01]  /*0210*/  MUFU.SQRT R15, R3 ;  /* 0x00000003000f7308 */ /* 0x000e620000002000 */
[C---:B0-----:R-:W-:Y:S02]  /*0220*/  FSETP.GT.AND P0, PT, R14.reuse, 8.50705917302346158658e+37, PT ;  /* 0x7e8000000e00780b */ /* 0x041fe40003f04000 */
[----:B------:R-:W-:-:S02]  /*0230*/  FSETP.GEU.AND P2, PT, R14, 1.175494350822287508e-38, PT ;  /* 0x008000000e00780b */ /* 0x000fc40003f4e000 */
[C---:B-1----:R-:W-:Y:S02]  /*0240*/  FSETP.GT.AND P1, PT, R15.reuse, 8.50705917302346158658e+37, PT ;  /* 0x7e8000000f00780b */ /* 0x042fe40003f24000 */
[----:B------:R-:W-:-:S07]  /*0250*/  FSETP.GEU.AND P3, PT, R15, 1.175494350822287508e-38, PT ;  /* 0x008000000f00780b */ /* 0x000fce0003f6e000 */
[----:B------:R-:W-:Y:S01]  /*0260*/  @P0 FMUL R14, R14, 0.25 ;  /* 0x3e8000000e0e0820 */ /* 0x000fe20000400000 */
[----:B------:R-:W-:-:S03]  /*0270*/  HFMA2.MMA R2, -RZ, RZ, 1.625, 0 ;  /* 0x3e800000ff027435 */ /* 0x000fc600000001ff */
[----:B------:R-:W-:Y:S01]  /*0280*/  @!P2 FMUL R14, R14, 16777216 ;  /* 0x4b8000000e0ea820 */ /* 0x000fe20000400000 */
[----:B------:R-:W-:-:S04]  /*0290*/  @P1 FMUL R15, R15, 0.25 ;  /* 0x3e8000000f0f1820 */ /* 0x000fc80000400000 */
[----:B------:R-:W-:Y:S01]  /*02a0*/  @!P3 FMUL R15, R15, 16777216 ;  /* 0x4b8000000f0fb820 */ /* 0x000fe20000400000 */
[----:B------:R-:W0:Y:S01]  /*02b0*/  MUFU.RCP R14, R14 ;  /* 0x0000000e000e7308 */ /* 0x000e220000001000 */
[----:B------:R-:W-:-:S07]  /*02c0*/  FSEL R3, R2, 1, P0 ;  /* 0x3f80000002037808 */ /* 0x000fce0000000000 */
[----:B------:R-:W1:Y:S01]  /*02d0*/  MUFU.RCP R15, R15 ;  /* 0x0000000f000f7308 */ /* 0x000e620000001000 */
[----:B------:R-:W-:Y:S01]  /*02e0*/  FSEL R2, R2, 1, P1 ;  /* 0x3f80000002027808 */ /* 0x000fe20000800000 */
[----:B------:R-:W-:Y:S01]  /*02f0*/  @!P2 FMUL R3, R3, 16777216 ;  /* 0x4b8000000303a820 */ /* 0x000fe20000400000 */
[----:B---3--:R-:W-:-:S03]  /*0300*/  FADD R7, R7, -R9 ;  /* 0x8000000907077221 */ /* 0x008fc60000000000 */
[----:B------:R-:W-:Y:S01]  /*0310*/  @!P3 FMUL R2, R2, 16777216 ;  /* 0x4b8000000202b820 */ /* 0x000fe20000400000 */
[----:B------:R-:W-:Y:S01]  /*0320*/  FADD R6, R6, -R8 ;  /* 0x8000000806067221 */ /* 0x000fe20000000000 */
[----:B0-----:R-:W-:Y:S02]  /*0330*/  FMUL R9, R14, R3 ;  /* 0x000000030e097220 */ /* 0x001fe40000400000 */
[----:B-1----:R-:W-:Y:S02]  /*0340*/  FMUL R8, R15, R2 ;  /* 0x000000020f087220 */ /* 0x002fe40000400000 */
[----:B------:R-:W0:Y:S01]  /*0350*/  LDC.64 R2, c[0x0][0x210] ;  /* 0x00008400ff027b82 */ /* 0x000e220000000a00 */
[----:B------:R-:W-:Y:S01]  /*0360*/  FMUL R9, R6, R9 ;  /* 0x0000000906097220 */ /* 0x000fe20000400000 */
[----:B------:R-:W-:-:S03]  /*0370*/  FMUL R8, R7, R8 ;  /* 0x0000000807087220 */ /* 0x000fc60000400000 */
[----:B----4-:R-:W-:Y:S01]  /*0380*/  FFMA R10, R10, R9, R12 ;  /* 0x000000090a0a7223 */ /* 0x010fe2000000000c */
[----:B------:R-:W-:-:S04]  /*0390*/  FFMA R11, R11, R8, R13 ;  /* 0x000000080b0b7223 */ /* 0x000fc8000000000d */
[----:B------:R-:W-:Y:S02]  /*03a0*/  FSETP.GT.AND P0, PT, R10, RZ, PT ;  /* 0x000000ff0a00720b */ /* 0x000fe40003f04000 */
[----:B------:R-:W-:-:S11]  /*03b0*/  FSETP.GT.AND P1, PT, R11, RZ, PT ;  /* 0x000000ff0b00720b */ /* 0x000fd60003f24000 */
[----:B-----5:R-:W-:Y:S01]  /*03c0*/  @!P0 FMUL R10, R4, R10 ;  /* 0x0000000a040a8220 */ /* 0x020fe20000400000 */
[----:B0-----:R-:W-:-:S04]  /*03d0*/  IMAD.WIDE R2, R0, 0x4, R2 ;  /* 0x0000000400027825 */ /* 0x001fc800078e0202 */
[----:B------:R-:W-:-:S05]  /*03e0*/  @!P1 FMUL R11, R5, R11 ;  /* 0x0000000b050b9220 */ /* 0x000fca0000400000 */
[----:B------:R-:W-:Y:S01]  /*03f0*/  STG.E.64 desc[UR4][R2.64], R10 ;  /* 0x0000000a02007986 */ /* 0x000fe2000c101b04 */
[----:B------:R-:W-:Y:S05]  /*0400*/  EXIT ;  /* 0x000000000000794d */ /* 0x000fea0003800000 */
.L_x_0:
[----:B------:R-:W-:-:S00]  /*0410*/  BRA `(.L_x_0) ;  /* 0xfffffffc00fc7947 */ /* 0x000fc0000383ffff */
[----:B------:R-:W-:-:S00]  /*0420*/  NOP ;  /* 0x0000000000007918 */ /* 0x000fc00000000000 */
        /* <DEDUP_REMOVED lines=13> */
.L_x_1:


//--------------------- .nv.global.init           --------------------------
	.section	.nv.global.init,"aw",@progbits
.nv.global.init:
	.type		_$_str,@object
	.size		_$_str,(_$_str_$_2 - _$_str)
_$_str:
        /*0000*/ 	.byte	0x5f, 0x5f, 0x43, 0x55, 0x44, 0x41, 0x5f, 0x46, 0x54, 0x5a, 0x00
	.type		_$_str_$_2,@object
	.size		_$_str_$_2,(.L_1 - _$_str_$_2)
_$_str_$_2:
        /*000b*/ 	.byte	0x5f, 0x5f, 0x43, 0x55, 0x44, 0x41, 0x5f, 0x50, 0x52, 0x45, 0x43, 0x5f, 0x53, 0x51, 0x52, 0x54
        /*001b*/ 	.byte	0x00
.L_1:


//--------------------- .nv.constant0.triton_poi_fused__native_batch_norm_legit_no_training__prelu_kernel_23 --------------------------
	.section	.nv.constant0.triton_poi_fused__native_batch_norm_legit_no_training__prelu_kernel_23,"a",@progbits
	.sectionflags	@""
	.align	4
.nv.constant0.triton_poi_fused__native_batch_norm_legit_no_training__prelu_kernel_23:
	.zero		588
